	.headerflags	@"EF_CUDA_TEXMODE_UNIFIED EF_CUDA_64BIT_ADDRESS EF_CUDA_ACCELERATORS EF_CUDA_SM90 EF_CUDA_VIRTUAL_SM(EF_CUDA_SM90)"
	.elftype	@"ET_EXEC"


//--------------------- .nv.info                  --------------------------
	.section	.nv.info,"",@"SHT_CUDA_INFO"
	.align	4


	//----- nvinfo : EIATTR_REGCOUNT
	.align		4
        /*0000*/ 	.byte	0x04, 0x2f
        /*0002*/ 	.short	(.L_1 - .L_0)
	.align		4
.L_0:
        /*0004*/ 	.word	index@(triton_poi_fused_convolution_leaky_relu_5)
        /*0008*/ 	.word	0x0000000e


	//----- nvinfo : EIATTR_MIN_STACK_SIZE
	.align		4
.L_1:
        /*000c*/ 	.byte	0x04, 0x12
        /*000e*/ 	.short	(.L_3 - .L_2)
	.align		4
.L_2:
        /*0010*/ 	.word	index@(triton_poi_fused_convolution_leaky_relu_5)
        /*0014*/ 	.word	0x00000000


	//----- nvinfo : EIATTR_FRAME_SIZE
	.align		4
.L_3:
        /*0018*/ 	.byte	0x04, 0x11
        /*001a*/ 	.short	(.L_5 - .L_4)
	.align		4
.L_4:
        /*001c*/ 	.word	index@(triton_poi_fused_convolution_leaky_relu_5)
        /*0020*/ 	.word	0x00000000


	//----- nvinfo : EIATTR_MIN_STACK_SIZE
	.align		4
.L_5:
        /*0024*/ 	.byte	0x04, 0x12
        /*0026*/ 	.short	(.L_7 - .L_6)
	.align		4
.L_6:
        /*0028*/ 	.word	index@(triton_poi_fused_convolution_leaky_relu_5)
        /*002c*/ 	.word	0x00000000
.L_7:


//--------------------- .nv.info.triton_poi_fused_convolution_leaky_relu_5 --------------------------
	.section	.nv.info.triton_poi_fused_convolution_leaky_relu_5,"",@"SHT_CUDA_INFO"
	.sectionflags	@""
	.align	4


	//----- nvinfo : EIATTR_CUDA_API_VERSION
	.align		4
        /*0000*/ 	.byte	0x04, 0x37
        /*0002*/ 	.short	(.L_9 - .L_8)
.L_8:
        /*0004*/ 	.word	0x0000007c


	//----- nvinfo : EIATTR_KPARAM_INFO
	.align		4
.L_9:
        /*0008*/ 	.byte	0x04, 0x17
        /*000a*/ 	.short	(.L_11 - .L_10)
.L_10:
        /*000c*/ 	.word	0x00000000
        /*0010*/ 	.short	0x0003
        /*0012*/ 	.short	0x0018
        /*0014*/ 	.byte	0x00, 0xf0, 0x11, 0x00


	//----- nvinfo : EIATTR_KPARAM_INFO
	.align		4
.L_11:
        /*0018*/ 	.byte	0x04, 0x17
        /*001a*/ 	.short	(.L_13 - .L_12)
.L_12:
        /*001c*/ 	.word	0x00000000
        /*0020*/ 	.short	0x0002
        /*0022*/ 	.short	0x0010
        /*0024*/ 	.byte	0x00, 0xf4, 0x21, 0x00


	//----- nvinfo : EIATTR_KPARAM_INFO
	.align		4
.L_13:
        /*0028*/ 	.byte	0x04, 0x17
        /*002a*/ 	.short	(.L_15 - .L_14)
.L_14:
        /*002c*/ 	.word	0x00000000
        /*0030*/ 	.short	0x0001
        /*0032*/ 	.short	0x0008
        /*0034*/ 	.byte	0x00, 0xf4, 0x21, 0x00


	//----- nvinfo : EIATTR_KPARAM_INFO
	.align		4
.L_15:
        /*0038*/ 	.byte	0x04, 0x17
        /*003a*/ 	.short	(.L_17 - .L_16)
.L_16:
        /*003c*/ 	.word	0x00000000
        /*0040*/ 	.short	0x0000
        /*0042*/ 	.short	0x0000
        /*0044*/ 	.byte	0x00, 0xf4, 0x21, 0x00


	//----- nvinfo : EIATTR_SPARSE_MMA_MASK
	.align		4
.L_17:
        /*0048*/ 	.byte	0x03, 0x50
        /*004a*/ 	.short	0x0000


	//----- nvinfo : EIATTR_MAXREG_COUNT
	.align		4
        /*004c*/ 	.byte	0x03, 0x1b
        /*004e*/ 	.short	0x00ff


	//----- nvinfo : EIATTR_EXIT_INSTR_OFFSETS
	.align		4
        /*0050*/ 	.byte	0x04, 0x1c
        /*0052*/ 	.short	(.L_19 - .L_18)


	//   ....[0]....
.L_18:
        /*0054*/ 	.word	0x00000260


	//----- nvinfo : EIATTR_REQNTID
	.align		4
.L_19:
        /*0058*/ 	.byte	0x04, 0x10
        /*005a*/ 	.short	(.L_21 - .L_20)
.L_20:
        /*005c*/ 	.word	0x00000080
        /*0060*/ 	.word	0x00000001
        /*0064*/ 	.word	0x00000001


	//----- nvinfo : EIATTR_CBANK_PARAM_SIZE
	.align		4
.L_21:
        /*0068*/ 	.byte	0x03, 0x19
        /*006a*/ 	.short	0x001c


	//----- nvinfo : EIATTR_PARAM_CBANK
	.align		4
        /*006c*/ 	.byte	0x04, 0x0a
        /*006e*/ 	.short	(.L_23 - .L_22)
	.align		4
.L_22:
        /*0070*/ 	.word	index@(.nv.constant0.triton_poi_fused_convolution_leaky_relu_5)
        /*0074*/ 	.short	0x0210
        /*0076*/ 	.short	0x001c


	//----- nvinfo : EIATTR_SW_WAR
	.align		4
.L_23:
        /*0078*/ 	.byte	0x04, 0x36
        /*007a*/ 	.short	(.L_25 - .L_24)
.L_24:
        /*007c*/ 	.word	0x00000008
.L_25:


//--------------------- .nv.callgraph             --------------------------
	.section	.nv.callgraph,"",@"SHT_CUDA_CALLGRAPH"
	.align	4
	.sectionentsize	8
	.align		4
        /*0000*/ 	.word	0x00000000
	.align		4
        /*0004*/ 	.word	0xffffffff
	.align		4
        /*0008*/ 	.word	0x00000000
	.align		4
        /*000c*/ 	.word	0xfffffffe
	.align		4
        /*0010*/ 	.word	0x00000000
	.align		4
        /*0014*/ 	.word	0xfffffffd
	.align		4
        /*0018*/ 	.word	0x00000000
	.align		4
        /*001c*/ 	.word	0xfffffffc


//--------------------- .text.triton_poi_fused_convolution_leaky_relu_5 --------------------------
	.section	.text.triton_poi_fused_convolution_leaky_relu_5,"ax",@progbits
	.align	128
        .global         triton_poi_fused_convolution_leaky_relu_5
        .type           triton_poi_fused_convolution_leaky_relu_5,@function
        .size           triton_poi_fused_convolution_leaky_relu_5,(.L_x_1 - triton_poi_fused_convolution_leaky_relu_5)
        .other          triton_poi_fused_convolution_leaky_relu_5,@"STO_CUDA_ENTRY STV_DEFAULT"
triton_poi_fused_convolution_leaky_relu_5:
.text.triton_poi_fused_convolution_leaky_relu_5:
[----:B------:R-:W-:Y:S01]  /*0000*/  LDC R1, c[0x0][0x28] ;  /* 0x00000a00ff017b82 */ /* 0x000fe20000000800 */
[----:B------:R-:W1:Y:S07]  /*0010*/  S2R R0, SR_TID.X ;  /* 0x0000000000007919 */ /* 0x000e6e0000002100 */
[----:B------:R-:W2:Y:S01]  /*0020*/  LDC.64 R4, c[0x0][0x220] ;  /* 0x00008800ff047b82 */ /* 0x000ea20000000a00 */
[----:B------:R-:W-:Y:S01]  /*0030*/  ULDC.64 UR4, c[0x0][0x208] ;  /* 0x0000820000047ab9 */ /* 0x000fe20000000a00 */
[----:B------:R-:W3:Y:S06]  /*0040*/  S2R R9, SR_CTAID.X ;  /* 0x0000000000097919 */ /* 0x000eec0000002500 */
[----:B------:R-:W4:Y:S08]  /*0050*/  LDC.64 R2, c[0x0][0x210] ;  /* 0x00008400ff027b82 */ /* 0x000f300000000a00 */
[----:B------:R-:W5:Y:S01]  /*0060*/  LDC.64 R6, c[0x0][0x218] ;  /* 0x00008600ff067b82 */ /* 0x000f620000000a00 */
[----:B-1----:R-:W-:Y:S01]  /*0070*/  IMAD.SHL.U32 R0, R0, 0x2, RZ ;  /* 0x0000000200007824 */ /* 0x002fe200078e00ff */
[----:B---3--:R-:W-:-:S04]  /*0080*/  SHF.R.S32.HI R8, RZ, 0x17, R9 ;  /* 0x00000017ff087819 */ /* 0x008fc80000011409 */
[----:B------:R-:W-:Y:S02]  /*0090*/  LOP3.LUT R0, R0, 0xfe, RZ, 0xc0, !PT ;  /* 0x000000fe00007812 */ /* 0x000fe400078ec0ff */
[----:B------:R-:W-:Y:S02]  /*00a0*/  SGXT R8, R8, 0x1 ;  /* 0x000000010808781a */ /* 0x000fe40000000200 */
[----:B------:R-:W-:-:S04]  /*00b0*/  LEA R9, R9, R0, 0x8 ;  /* 0x0000000009097211 */ /* 0x000fc800078e40ff */
[----:B------:R-:W-:Y:S01]  /*00c0*/  LEA.HI R8, R8, R9, RZ, 0x2 ;  /* 0x0000000908087211 */ /* 0x000fe200078f10ff */
[----:B----4-:R-:W-:-:S03]  /*00d0*/  IMAD.WIDE R2, R9, 0x4, R2 ;  /* 0x0000000409027825 */ /* 0x010fc600078e0202 */
[----:B------:R-:W-:Y:S01]  /*00e0*/  SHF.R.S32.HI R0, RZ, 0x2, R8 ;  /* 0x00000002ff007819 */ /* 0x000fe20000011408 */
[----:B-----5:R-:W-:Y:S01]  /*00f0*/  IMAD.WIDE R6, R9, 0x4, R6 ;  /* 0x0000000409067825 */ /* 0x020fe200078e0206 */
[----:B------:R-:W-:Y:S02]  /*0100*/  SHF.R.S32.HI R11, RZ, 0x1f, R8 ;  /* 0x0000001fff0b7819 */ /* 0x000fe40000011408 */
[----:B------:R-:W3:Y:S02]  /*0110*/  LDG.E.64 R8, desc[UR4][R2.64] ;  /* 0x0000000402087981 */ /* 0x000ee4000c1e1b00 */
[----:B------:R-:W-:-:S04]  /*0120*/  LEA.HI R11, R11, R0, RZ, 0x8 ;  /* 0x000000000b0b7211 */ /* 0x000fc800078f40ff */
[----:B------:R-:W-:-:S05]  /*0130*/  LOP3.LUT R11, R11, 0xffffff00, RZ, 0xc0, !PT ;  /* 0xffffff000b0b7812 */ /* 0x000fca00078ec0ff */
[----:B------:R-:W-:-:S04]  /*0140*/  IMAD.IADD R11, R0, 0x1, -R11 ;  /* 0x00000001000b7824 */ /* 0x000fc800078e0a0b */
[----:B--2---:R-:W-:Y:S02]  /*0150*/  IMAD.WIDE R4, R11, 0x4, R4 ;  /* 0x000000040b047825 */ /* 0x004fe400078e0204 */
[----:B------:R-:W2:Y:S04]  /*0160*/  LDG.E.64 R10, desc[UR4][R6.64] ;  /* 0x00000004060a7981 */ /* 0x000ea8000c1e1b00 */
[----:B------:R-:W3:Y:S02]  /*0170*/  LDG.E.EL R4, desc[UR4][R4.64] ;  /* 0x0000000404047981 */ /* 0x000ee4000c2e1900 */
[C---:B---3--:R-:W-:Y:S02]  /*0180*/  FSETP.GT.AND P2, PT, R4.reuse, -R9, PT ;  /* 0x800000090400720b */ /* 0x048fe40003f44000 */
[----:B------:R-:W-:-:S02]  /*0190*/  FSETP.GT.AND P3, PT, R4, -R8, PT ;  /* 0x800000080400720b */ /* 0x000fc40003f64000 */
[C---:B--2---:R-:W-:Y:S02]  /*01a0*/  FSETP.GT.AND P1, PT, R4.reuse, -R10, PT ;  /* 0x8000000a0400720b */ /* 0x044fe40003f24000 */
[----:B------:R-:W-:Y:S01]  /*01b0*/  FSETP.GT.AND P0, PT, R4, -R11, PT ;  /* 0x8000000b0400720b */ /* 0x000fe20003f04000 */
[--C-:B------:R-:W-:Y:S01]  /*01c0*/  FADD R9, R9, R4.reuse ;  /* 0x0000000409097221 */ /* 0x100fe20000000000 */
[----:B------:R-:W-:Y:S01]  /*01d0*/  FADD R8, R8, R4 ;  /* 0x0000000408087221 */ /* 0x000fe20000000000 */
[C---:B------:R-:W-:Y:S01]  /*01e0*/  FADD R10, R4.reuse, R10 ;  /* 0x0000000a040a7221 */ /* 0x040fe20000000000 */
[----:B------:R-:W-:-:S03]  /*01f0*/  FADD R11, R4, R11 ;  /* 0x0000000b040b7221 */ /* 0x000fc60000000000 */
[----:B------:R-:W-:Y:S02]  /*0200*/  @!P2 FMUL R9, R9, 0.10000000149011611938 ;  /* 0x3dcccccd0909a820 */ /* 0x000fe40000400000 */
[----:B------:R-:W-:Y:S02]  /*0210*/  @!P3 FMUL R8, R8, 0.10000000149011611938 ;  /* 0x3dcccccd0808b820 */ /* 0x000fe40000400000 */
[----:B------:R-:W-:Y:S02]  /*0220*/  @!P1 FMUL R10, R10, 0.10000000149011611938 ;  /* 0x3dcccccd0a0a9820 */ /* 0x000fe40000400000 */
[----:B------:R-:W-:Y:S01]  /*0230*/  @!P0 FMUL R11, R11, 0.10000000149011611938 ;  /* 0x3dcccccd0b0b8820 */ /* 0x000fe20000400000 */
[----:B------:R-:W-:Y:S04]  /*0240*/  STG.E.64 desc[UR4][R2.64], R8 ;  /* 0x0000000802007986 */ /* 0x000fe8000c101b04 */
[----:B------:R-:W-:Y:S01]  /*0250*/  STG.E.64 desc[UR4][R6.64], R10 ;  /* 0x0000000a06007986 */ /* 0x000fe2000c101b04 */
[----:B------:R-:W-:Y:S05]  /*0260*/  EXIT ;  /* 0x000000000000794d */ /* 0x000fea0003800000 */
.L_x_0:
[----:B------:R-:W-:-:S00]  /*0270*/  BRA `(.L_x_0) ;  /* 0xfffffffc00fc7947 */ /* 0x000fc0000383ffff */
[----:B------:R-:W-:-:S00]  /*0280*/  NOP ;  /* 0x0000000000007918 */ /* 0x000fc00000000000 */
[----:B------:R-:W-:-:S00]  /*0290*/  NOP ;  /* 0x0000000000007918 */ /* 0x000fc00000000000 */
[----:B------:R-:W-:-:S00]  /*02a0*/  NOP ;  /* 0x0000000000007918 */ /* 0x000fc00000000000 */
[----:B------:R-:W-:-:S00]  /*02b0*/  NOP ;  /* 0x0000000000007918 */ /* 0x000fc00000000000 */
[----:B------:R-:W-:-:S00]  /*02c0*/  NOP ;  /* 0x0000000000007918 */ /* 0x000fc00000000000 */
[----:B------:R-:W-:-:S00]  /*02d0*/  NOP ;  /* 0x0000000000007918 */ /* 0x000fc00000000000 */
[----:B------:R-:W-:-:S00]  /*02e0*/  NOP ;  /* 0x0000000000007918 */ /* 0x000fc00000000000 */
[----:B------:R-:W-:-:S00]  /*02f0*/  NOP ;  /* 0x0000000000007918 */ /* 0x000fc00000000000 */
.L_x_1:


//--------------------- .nv.constant0.triton_poi_fused_convolution_leaky_relu_5 --------------------------
	.section	.nv.constant0.triton_poi_fused_convolution_leaky_relu_5,"a",@progbits
	.sectionflags	@""
	.align	4
.nv.constant0.triton_poi_fused_convolution_leaky_relu_5:
	.zero		556
